	.headerflags	@"EF_CUDA_TEXMODE_UNIFIED EF_CUDA_64BIT_ADDRESS EF_CUDA_ACCELERATORS EF_CUDA_SM90 EF_CUDA_VIRTUAL_SM(EF_CUDA_SM90)"
	.elftype	@"ET_EXEC"


//--------------------- .nv.info                  --------------------------
	.section	.nv.info,"",@"SHT_CUDA_INFO"
	.align	4


	//----- nvinfo : EIATTR_REGCOUNT
	.align		4
        /*0000*/ 	.byte	0x04, 0x2f
        /*0002*/ 	.short	(.L_2 - .L_1)
	.align		4
.L_1:
        /*0004*/ 	.word	index@(triton_red_fused__to_copy_add_mean_mul_pow_rsqrt_9)
        /*0008*/ 	.word	0x00000015


	//----- nvinfo : EIATTR_MIN_STACK_SIZE
	.align		4
.L_2:
        /*000c*/ 	.byte	0x04, 0x12
        /*000e*/ 	.short	(.L_4 - .L_3)
	.align		4
.L_3:
        /*0010*/ 	.word	index@(triton_red_fused__to_copy_add_mean_mul_pow_rsqrt_9)
        /*0014*/ 	.word	0x00000000


	//----- nvinfo : EIATTR_FRAME_SIZE
	.align		4
.L_4:
        /*0018*/ 	.byte	0x04, 0x11
        /*001a*/ 	.short	(.L_6 - .L_5)
	.align		4
.L_5:
        /*001c*/ 	.word	index@(triton_red_fused__to_copy_add_mean_mul_pow_rsqrt_9)
        /*0020*/ 	.word	0x00000000


	//----- nvinfo : EIATTR_MIN_STACK_SIZE
	.align		4
.L_6:
        /*0024*/ 	.byte	0x04, 0x12
        /*0026*/ 	.short	(.L_8 - .L_7)
	.align		4
.L_7:
        /*0028*/ 	.word	index@(triton_red_fused__to_copy_add_mean_mul_pow_rsqrt_9)
        /*002c*/ 	.word	0x00000000
.L_8:


//--------------------- .nv.info.triton_red_fused__to_copy_add_mean_mul_pow_rsqrt_9 --------------------------
	.section	.nv.info.triton_red_fused__to_copy_add_mean_mul_pow_rsqrt_9,"",@"SHT_CUDA_INFO"
	.sectionflags	@""
	.align	4


	//----- nvinfo : EIATTR_CUDA_API_VERSION
	.align		4
        /*0000*/ 	.byte	0x04, 0x37
        /*0002*/ 	.short	(.L_10 - .L_9)
.L_9:
        /*0004*/ 	.word	0x0000007c


	//----- nvinfo : EIATTR_KPARAM_INFO
	.align		4
.L_10:
        /*0008*/ 	.byte	0x04, 0x17
        /*000a*/ 	.short	(.L_12 - .L_11)
.L_11:
        /*000c*/ 	.word	0x00000000
        /*0010*/ 	.short	0x0007
        /*0012*/ 	.short	0x0030
        /*0014*/ 	.byte	0x00, 0xf4, 0x21, 0x00


	//----- nvinfo : EIATTR_KPARAM_INFO
	.align		4
.L_12:
        /*0018*/ 	.byte	0x04, 0x17
        /*001a*/ 	.short	(.L_14 - .L_13)
.L_13:
        /*001c*/ 	.word	0x00000000
        /*0020*/ 	.short	0x0006
        /*0022*/ 	.short	0x002c
        /*0024*/ 	.byte	0x00, 0xf0, 0x11, 0x00


	//----- nvinfo : EIATTR_KPARAM_INFO
	.align		4
.L_14:
        /*0028*/ 	.byte	0x04, 0x17
        /*002a*/ 	.short	(.L_16 - .L_15)
.L_15:
        /*002c*/ 	.word	0x00000000
        /*0030*/ 	.short	0x0005
        /*0032*/ 	.short	0x0028
        /*0034*/ 	.byte	0x00, 0xf0, 0x11, 0x00


	//----- nvinfo : EIATTR_KPARAM_INFO
	.align		4
.L_16:
        /*0038*/ 	.byte	0x04, 0x17
        /*003a*/ 	.short	(.L_18 - .L_17)
.L_17:
        /*003c*/ 	.word	0x00000000
        /*0040*/ 	.short	0x0004
        /*0042*/ 	.short	0x0020
        /*0044*/ 	.byte	0x00, 0xf4, 0x21, 0x00


	//----- nvinfo : EIATTR_KPARAM_INFO
	.align		4
.L_18:
        /*0048*/ 	.byte	0x04, 0x17
        /*004a*/ 	.short	(.L_20 - .L_19)
.L_19:
        /*004c*/ 	.word	0x00000000
        /*0050*/ 	.short	0x0003
        /*0052*/ 	.short	0x0018
        /*0054*/ 	.byte	0x00, 0xf4, 0x21, 0x00


	//----- nvinfo : EIATTR_KPARAM_INFO
	.align		4
.L_20:
        /*0058*/ 	.byte	0x04, 0x17
        /*005a*/ 	.short	(.L_22 - .L_21)
.L_21:
        /*005c*/ 	.word	0x00000000
        /*0060*/ 	.short	0x0002
        /*0062*/ 	.short	0x0010
        /*0064*/ 	.byte	0x00, 0xf4, 0x21, 0x00


	//----- nvinfo : EIATTR_KPARAM_INFO
	.align		4
.L_22:
        /*0068*/ 	.byte	0x04, 0x17
        /*006a*/ 	.short	(.L_24 - .L_23)
.L_23:
        /*006c*/ 	.word	0x00000000
        /*0070*/ 	.short	0x0001
        /*0072*/ 	.short	0x0008
        /*0074*/ 	.byte	0x00, 0xf4, 0x21, 0x00


	//----- nvinfo : EIATTR_KPARAM_INFO
	.align		4
.L_24:
        /*0078*/ 	.byte	0x04, 0x17
        /*007a*/ 	.short	(.L_26 - .L_25)
.L_25:
        /*007c*/ 	.word	0x00000000
        /*0080*/ 	.short	0x0000
        /*0082*/ 	.short	0x0000
        /*0084*/ 	.byte	0x00, 0xf4, 0x21, 0x00


	//----- nvinfo : EIATTR_SPARSE_MMA_MASK
	.align		4
.L_26:
        /*0088*/ 	.byte	0x03, 0x50
        /*008a*/ 	.short	0x0000


	//----- nvinfo : EIATTR_MAXREG_COUNT
	.align		4
        /*008c*/ 	.byte	0x03, 0x1b
        /*008e*/ 	.short	0x00ff


	//----- nvinfo : EIATTR_COOP_GROUP_MASK_REGIDS
	.align		4
        /*0090*/ 	.byte	0x04, 0x29
        /*0092*/ 	.short	(.L_28 - .L_27)


	//   ....[0]....
.L_27:
        /*0094*/ 	.word	0xffffffff


	//   ....[1]....
        /*0098*/ 	.word	0xffffffff


	//   ....[2]....
        /*009c*/ 	.word	0xffffffff


	//----- nvinfo : EIATTR_COOP_GROUP_INSTR_OFFSETS
	.align		4
.L_28:
        /*00a0*/ 	.byte	0x04, 0x28
        /*00a2*/ 	.short	(.L_30 - .L_29)


	//   ....[0]....
.L_29:
        /*00a4*/ 	.word	0x000002f0


	//   ....[1]....
        /*00a8*/ 	.word	0x00000350


	//   ....[2]....
        /*00ac*/ 	.word	0x00000380


	//----- nvinfo : EIATTR_EXIT_INSTR_OFFSETS
	.align		4
.L_30:
        /*00b0*/ 	.byte	0x04, 0x1c
        /*00b2*/ 	.short	(.L_32 - .L_31)


	//   ....[0]....
.L_31:
        /*00b4*/ 	.word	0x00000660


	//----- nvinfo : EIATTR_REQNTID
	.align		4
.L_32:
        /*00b8*/ 	.byte	0x04, 0x10
        /*00ba*/ 	.short	(.L_34 - .L_33)
.L_33:
        /*00bc*/ 	.word	0x00000040
        /*00c0*/ 	.word	0x00000001
        /*00c4*/ 	.word	0x00000001


	//----- nvinfo : EIATTR_CRS_STACK_SIZE
	.align		4
.L_34:
        /*00c8*/ 	.byte	0x04, 0x1e
        /*00ca*/ 	.short	(.L_36 - .L_35)
.L_35:
        /*00cc*/ 	.word	0x00000000


	//----- nvinfo : EIATTR_CBANK_PARAM_SIZE
	.align		4
.L_36:
        /*00d0*/ 	.byte	0x03, 0x19
        /*00d2*/ 	.short	0x0038


	//----- nvinfo : EIATTR_PARAM_CBANK
	.align		4
        /*00d4*/ 	.byte	0x04, 0x0a
        /*00d6*/ 	.short	(.L_38 - .L_37)
	.align		4
.L_37:
        /*00d8*/ 	.word	index@(.nv.constant0.triton_red_fused__to_copy_add_mean_mul_pow_rsqrt_9)
        /*00dc*/ 	.short	0x0210
        /*00de*/ 	.short	0x0038


	//----- nvinfo : EIATTR_SW_WAR
	.align		4
.L_38:
        /*00e0*/ 	.byte	0x04, 0x36
        /*00e2*/ 	.short	(.L_40 - .L_39)
.L_39:
        /*00e4*/ 	.word	0x00000008
.L_40:


//--------------------- .nv.callgraph             --------------------------
	.section	.nv.callgraph,"",@"SHT_CUDA_CALLGRAPH"
	.align	4
	.sectionentsize	8
	.align		4
        /*0000*/ 	.word	0x00000000
	.align		4
        /*0004*/ 	.word	0xffffffff
	.align		4
        /*0008*/ 	.word	0x00000000
	.align		4
        /*000c*/ 	.word	0xfffffffe
	.align		4
        /*0010*/ 	.word	0x00000000
	.align		4
        /*0014*/ 	.word	0xfffffffd
	.align		4
        /*0018*/ 	.word	0x00000000
	.align		4
        /*001c*/ 	.word	0xfffffffc


//--------------------- .nv.constant4             --------------------------
	.section	.nv.constant4,"a",@progbits
	.align	8
	.align		8
.nv.constant4:
        /*0000*/ 	.dword	_$_str


//--------------------- .text.triton_red_fused__to_copy_add_mean_mul_pow_rsqrt_9 --------------------------
	.section	.text.triton_red_fused__to_copy_add_mean_mul_pow_rsqrt_9,"ax",@progbits
	.sectionflags	@"SHF_BARRIERS=1"
	.align	128
        .global         triton_red_fused__to_copy_add_mean_mul_pow_rsqrt_9
        .type           triton_red_fused__to_copy_add_mean_mul_pow_rsqrt_9,@function
        .size           triton_red_fused__to_copy_add_mean_mul_pow_rsqrt_9,(.L_x_6 - triton_red_fused__to_copy_add_mean_mul_pow_rsqrt_9)
        .other          triton_red_fused__to_copy_add_mean_mul_pow_rsqrt_9,@"STO_CUDA_ENTRY STV_DEFAULT"
triton_red_fused__to_copy_add_mean_mul_pow_rsqrt_9:
.text.triton_red_fused__to_copy_add_mean_mul_pow_rsqrt_9:
[----:B------:R-:W0:Y:S02]  /*0000*/  LDC R1, c[0x0][0x28] ;  /* 0x00000a00ff017b82 */ /* 0x000e240000000800 */
[----:B------:R-:W1:Y:S01]  /*0010*/  S2R R10, SR_TID.X ;  /* 0x00000000000a7919 */ /* 0x000e620000002100 */
[----:B------:R-:W-:Y:S01]  /*0020*/  ULDC UR4, c[0x0][0x238] ;  /* 0x00008e0000047ab9 */ /* 0x000fe20000000800 */
[----:B------:R-:W-:Y:S01]  /*0030*/  ULDC.64 UR6, c[0x0][0x208] ;  /* 0x0000820000067ab9 */ /* 0x000fe20000000a00 */
[----:B------:R-:W2:Y:S01]  /*0040*/  S2R R3, SR_CTAID.X ;  /* 0x0000000000037919 */ /* 0x000ea20000002500 */
[----:B-1----:R-:W-:Y:S02]  /*0050*/  SHF.R.U32.HI R12, RZ, 0x3, R10 ;  /* 0x00000003ff0c7819 */ /* 0x002fe4000001160a */
[----:B------:R-:W-:Y:S01]  /*0060*/  LOP3.LUT P0, RZ, R10, 0x20, RZ, 0xc0, !PT ;  /* 0x000000200aff7812 */ /* 0x000fe2000780c0ff */
[----:B--2---:R-:W-:Y:S01]  /*0070*/  IMAD.SHL.U32 R3, R3, 0x4, RZ ;  /* 0x0000000403037824 */ /* 0x004fe200078e00ff */
[----:B------:R-:W-:Y:S02]  /*0080*/  SGXT.U32 R12, R12, 0x2 ;  /* 0x000000020c0c781a */ /* 0x000fe40000000000 */
[----:B------:R-:W-:-:S02]  /*0090*/  LOP3.LUT R2, R10, 0x7, RZ, 0xc0, !PT ;  /* 0x000000070a027812 */ /* 0x000fc400078ec0ff */
[----:B------:R-:W-:Y:S02]  /*00a0*/  LOP3.LUT R5, R12, R3, RZ, 0xfc, !PT ;  /* 0x000000030c057212 */ /* 0x000fe400078efcff */
[----:B------:R-:W-:Y:S02]  /*00b0*/  LOP3.LUT R11, R10, 0x3, RZ, 0xc0, !PT ;  /* 0x000000030a0b7812 */ /* 0x000fe400078ec0ff */
[C---:B------:R-:W-:Y:S01]  /*00c0*/  ISETP.GE.AND P2, PT, R5.reuse, UR4, PT ;  /* 0x0000000405007c0c */ /* 0x040fe2000bf46270 */
[C---:B------:R-:W-:Y:S01]  /*00d0*/  IMAD R0, R5.reuse, 0x1000, R2 ;  /* 0x0000100005007824 */ /* 0x040fe200078e0202 */
[----:B------:R-:W-:Y:S02]  /*00e0*/  ISETP.LT.AND P0, PT, R5, UR4, !P0 ;  /* 0x0000000405007c0c */ /* 0x000fe4000c701270 */
[----:B------:R-:W-:-:S09]  /*00f0*/  LOP3.LUT R3, R3, 0x3, R10, 0xf8, !PT ;  /* 0x0000000303037812 */ /* 0x000fd200078ef80a */
[----:B------:R-:W-:Y:S05]  /*0100*/  @!P2 BRA `(.L_x_0) ;  /* 0x00000000002ca947 */ /* 0x000fea0003800000 */
[----:B------:R-:W1:Y:S01]  /*0110*/  LDC.64 R4, c[0x0][0x210] ;  /* 0x00008400ff047b82 */ /* 0x000e620000000a00 */
[----:B------:R-:W-:Y:S01]  /*0120*/  HFMA2.MMA R9, RZ, 1, 1, RZ ;  /* 0x3c003c00ff097835 */ /* 0x000fe200000000ff */
[----:B------:R-:W-:-:S10]  /*0130*/  MOV R8, 0xfffffff8 ;  /* 0xfffffff800087802 */ /* 0x000fd40000000f00 */
.L_x_1:
[----:B------:R-:W-:-:S05]  /*0140*/  VIADD R8, R8, 0x8 ;  /* 0x0000000808087836 */ /* 0x000fca0000000000 */
[----:B-1----:R-:W-:Y:S02]  /*0150*/  LOP3.LUT R7, R0, R8, RZ, 0xfc, !PT ;  /* 0x0000000800077212 */ /* 0x002fe400078efcff */
[----:B------:R-:W-:-:S03]  /*0160*/  ISETP.GE.U32.AND P1, PT, R8, 0xff8, PT ;  /* 0x00000ff80800780c */ /* 0x000fc60003f26070 */
[----:B------:R-:W-:-:S05]  /*0170*/  IMAD.WIDE R6, R7, 0x2, R4 ;  /* 0x0000000207067825 */ /* 0x000fca00078e0204 */
[----:B------:R1:W-:Y:S05]  /*0180*/  @P0 STG.E.U16 desc[UR6][R6.64], R9 ;  /* 0x0000000906000986 */ /* 0x0003ea000c101506 */
[----:B------:R-:W-:Y:S05]  /*0190*/  @!P1 BRA `(.L_x_1) ;  /* 0xfffffffc00e89947 */ /* 0x000fea000383ffff */
[----:B------:R-:W-:Y:S01]  /*01a0*/  HFMA2.MMA R13, -RZ, RZ, 0, 0 ;  /* 0x00000000ff0d7435 */ /* 0x000fe200000001ff */
[----:B------:R-:W-:Y:S10]  /*01b0*/  BRA `(.L_x_2) ;  /* 0x0000000000487947 */ /* 0x000ff40003800000 */
.L_x_0:
[----:B------:R-:W1:Y:S01]  /*01c0*/  LDC.64 R4, c[0x0][0x210] ;  /* 0x00008400ff047b82 */ /* 0x000e620000000a00 */
[----:B------:R-:W-:Y:S01]  /*01d0*/  IMAD.MOV.U32 R13, RZ, RZ, RZ ;  /* 0x000000ffff0d7224 */ /* 0x000fe200078e00ff */
[----:B------:R-:W-:-:S06]  /*01e0*/  MOV R16, 0xfffffff8 ;  /* 0xfffffff800107802 */ /* 0x000fcc0000000f00 */
[----:B------:R-:W2:Y:S02]  /*01f0*/  LDC.64 R6, c[0x0][0x220] ;  /* 0x00008800ff067b82 */ /* 0x000ea40000000a00 */
.L_x_3:
[----:B------:R-:W-:-:S05]  /*0200*/  VIADD R16, R16, 0x8 ;  /* 0x0000000810107836 */ /* 0x000fca0000000000 */
[----:B-1----:R-:W-:-:S05]  /*0210*/  LOP3.LUT R9, R0, R16, RZ, 0xfc, !PT ;  /* 0x0000001000097212 */ /* 0x002fca00078efcff */
[----:B--2---:R-:W-:-:S04]  /*0220*/  IMAD.WIDE R14, R9, 0x2, R6 ;  /* 0x00000002090e7825 */ /* 0x004fc800078e0206 */
[----:B------:R-:W-:Y:S02]  /*0230*/  IMAD.WIDE R8, R9, 0x2, R4 ;  /* 0x0000000209087825 */ /* 0x000fe400078e0204 */
[----:B------:R-:W2:Y:S04]  /*0240*/  LDG.E.EF.U16 R14, desc[UR6][R14.64] ;  /* 0x000000060e0e7981 */ /* 0x000ea8000c0e1500 */
[----:B------:R-:W3:Y:S01]  /*0250*/  LDG.E.EF.U16 R18, desc[UR6][R8.64] ;  /* 0x0000000608127981 */ /* 0x000ee2000c0e1500 */
[----:B------:R-:W-:Y:S01]  /*0260*/  ISETP.GE.U32.AND P1, PT, R16, 0xff8, PT ;  /* 0x00000ff81000780c */ /* 0x000fe20003f26070 */
[----:B--2---:R-:W-:Y:S02]  /*0270*/  HADD2.F32 R17, -RZ, R14.H0_H0 ;  /* 0x2000000eff117230 */ /* 0x004fe40000004100 */
[----:B---3--:R-:W-:-:S05]  /*0280*/  HADD2.F32 R18, -RZ, R18.H0_H0 ;  /* 0x20000012ff127230 */ /* 0x008fca0000004100 */
[----:B------:R-:W-:-:S04]  /*0290*/  FADD R18, R17, R18 ;  /* 0x0000001211127221 */ /* 0x000fc80000000000 */
[-C--:B------:R-:W-:Y:S01]  /*02a0*/  FFMA R13, R18, R18.reuse, R13 ;  /* 0x00000012120d7223 */ /* 0x080fe2000000000d */
[----:B------:R-:W-:-:S05]  /*02b0*/  F2FP.F16.F32.PACK_AB R15, RZ, R18 ;  /* 0x00000012ff0f723e */ /* 0x000fca00000000ff */
[----:B------:R1:W-:Y:S01]  /*02c0*/  @P0 STG.E.U16 desc[UR6][R8.64], R15 ;  /* 0x0000000f08000986 */ /* 0x0003e2000c101506 */
[----:B------:R-:W-:Y:S05]  /*02d0*/  @!P1 BRA `(.L_x_3) ;  /* 0xfffffffc00c89947 */ /* 0x000fea000383ffff */
.L_x_2:
[----:B------:R-:W-:Y:S05]  /*02e0*/  WARPSYNC.ALL ;  /* 0x0000000000007948 */ /* 0x000fea0003800000 */
[----:B------:R-:W2:Y:S01]  /*02f0*/  SHFL.BFLY PT, R4, R13, 0x4, 0x1f ;  /* 0x0c801f000d047f89 */ /* 0x000ea200000e0000 */
[----:B-1----:R-:W1:Y:S01]  /*0300*/  LDC.64 R8, c[0x0][0x218] ;  /* 0x00008600ff087b82 */ /* 0x002e620000000a00 */
[----:B------:R-:W-:Y:S02]  /*0310*/  LOP3.LUT P1, RZ, R10, 0x3c, RZ, 0xc0, !PT ;  /* 0x0000003c0aff7812 */ /* 0x000fe4000782c0ff */
[----:B------:R-:W-:Y:S01]  /*0320*/  MOV R15, 0x39800000 ;  /* 0x39800000000f7802 */ /* 0x000fe20000000f00 */
[----:B--2---:R-:W-:Y:S01]  /*0330*/  FADD R4, R4, R13 ;  /* 0x0000000d04047221 */ /* 0x004fe20000000000 */
[----:B-1----:R-:W-:-:S04]  /*0340*/  IMAD.WIDE R8, R3, 0x4, R8 ;  /* 0x0000000403087825 */ /* 0x002fc800078e0208 */
[----:B------:R-:W1:Y:S01]  /*0350*/  SHFL.BFLY PT, R5, R4, 0x2, 0x1f ;  /* 0x0c401f0004057f89 */ /* 0x000e6200000e0000 */
[----:B------:R-:W2:Y:S01]  /*0360*/  S2UR UR5, SR_CgaCtaId ;  /* 0x00000000000579c3 */ /* 0x000ea20000008800 */
[----:B-1----:R-:W-:-:S05]  /*0370*/  FADD R5, R4, R5 ;  /* 0x0000000504057221 */ /* 0x002fca0000000000 */
[----:B------:R-:W1:Y:S01]  /*0380*/  SHFL.BFLY PT, R6, R5, 0x1, 0x1f ;  /* 0x0c201f0005067f89 */ /* 0x000e6200000e0000 */
[----:B------:R-:W-:Y:S02]  /*0390*/  UMOV UR4, 0x400 ;  /* 0x0000040000047882 */ /* 0x000fe40000000000 */
[----:B--2---:R-:W-:-:S06]  /*03a0*/  UPRMT UR4, UR5, 0x654, UR4 ;  /* 0x0000065405047896 */ /* 0x004fcc0008000004 */
[----:B------:R-:W-:Y:S01]  /*03b0*/  LEA R7, R12, UR4, 0x2 ;  /* 0x000000040c077c11 */ /* 0x000fe2000f8e10ff */
[----:B-1----:R-:W-:Y:S01]  /*03c0*/  FADD R12, R5, R6 ;  /* 0x00000006050c7221 */ /* 0x002fe20000000000 */
[----:B------:R-:W-:Y:S01]  /*03d0*/  LEA R6, R11, UR4, 0x2 ;  /* 0x000000040b067c11 */ /* 0x000fe2000f8e10ff */
[----:B------:R-:W1:Y:S03]  /*03e0*/  LDC.64 R4, c[0x0][0x210] ;  /* 0x00008400ff047b82 */ /* 0x000e660000000a00 */
[----:B------:R2:W-:Y:S05]  /*03f0*/  STS [R7], R12 ;  /* 0x0000000c07007388 */ /* 0x0005ea0000000800 */
[----:B------:R-:W-:Y:S06]  /*0400*/  BAR.SYNC.DEFER_BLOCKING 0x0 ;  /* 0x0000000000007b1d */ /* 0x000fec0000010000 */
[----:B------:R-:W-:-:S02]  /*0410*/  ULDC UR4, c[0x0][0x238] ;  /* 0x00008e0000047ab9 */ /* 0x000fc40000000800 */
[----:B------:R-:W3:Y:S01]  /*0420*/  LDC.64 R10, c[0x0][0x228] ;  /* 0x00008a00ff0a7b82 */ /* 0x000ee20000000a00 */
[----:B------:R-:W-:Y:S01]  /*0430*/  ISETP.LT.AND P1, PT, R3, UR4, !P1 ;  /* 0x0000000403007c0c */ /* 0x000fe2000cf21270 */
[----:B--2---:R-:W-:-:S06]  /*0440*/  FFMA R12, R12, R15, 9.9999997473787516356e-06 ;  /* 0x3727c5ac0c0c7423 */ /* 0x004fcc000000000f */
[----:B------:R-:W-:Y:S01]  /*0450*/  MUFU.RSQ R12, R12 ;  /* 0x0000000c000c7308 */ /* 0x000fe20000001400 */
[----:B------:R-:W2:Y:S01]  /*0460*/  LDS R6, [R6] ;  /* 0x0000000006067984 */ /* 0x000ea20000000800 */
[----:B---3--:R-:W-:Y:S01]  /*0470*/  IMAD.WIDE.U32 R2, R2, 0x2, R10 ;  /* 0x0000000202027825 */ /* 0x008fe200078e000a */
[----:B------:R-:W-:-:S03]  /*0480*/  MOV R10, 0xffffffff ;  /* 0xffffffff000a7802 */ /* 0x000fc60000000f00 */
[----:B------:R-:W-:Y:S02]  /*0490*/  IMAD.MOV.U32 R14, RZ, RZ, R2 ;  /* 0x000000ffff0e7224 */ /* 0x000fe400078e0002 */
[----:B------:R-:W-:Y:S02]  /*04a0*/  IMAD.MOV.U32 R11, RZ, RZ, -0x8 ;  /* 0xfffffff8ff0b7424 */ /* 0x000fe400078e00ff */
[----:B--2---:R-:W-:Y:S01]  /*04b0*/  FFMA R13, R6, R15, 9.9999997473787516356e-06 ;  /* 0x3727c5ac060d7423 */ /* 0x004fe2000000000f */
[----:B------:R-:W-:Y:S01]  /*04c0*/  MOV R15, R3 ;  /* 0x00000003000f7202 */ /* 0x000fe20000000f00 */
[----:B------:R-:W1:Y:S04]  /*04d0*/  LDC.64 R6, c[0x0][0x230] ;  /* 0x00008c00ff067b82 */ /* 0x000e680000000a00 */
[----:B------:R-:W2:Y:S04]  /*04e0*/  MUFU.RSQ R13, R13 ;  /* 0x0000000d000d7308 */ /* 0x000ea80000001400 */
[----:B------:R-:W-:Y:S06]  /*04f0*/  BAR.SYNC.DEFER_BLOCKING 0x0 ;  /* 0x0000000000007b1d */ /* 0x000fec0000010000 */
[----:B-12---:R3:W-:Y:S02]  /*0500*/  @P1 STG.E desc[UR6][R8.64], R13 ;  /* 0x0000000d08001986 */ /* 0x0067e4000c101906 */
.L_x_4:
[----:B------:R-:W-:Y:S02]  /*0510*/  IADD3 R11, P1, R11, 0x8, RZ ;  /* 0x000000080b0b7810 */ /* 0x000fe40007f3e0ff */
[----:B-1-3--:R-:W-:Y:S02]  /*0520*/  PRMT R9, RZ, 0x7610, R9 ;  /* 0x00007610ff097816 */ /* 0x00afe40000000009 */
[----:B------:R-:W-:-:S05]  /*0530*/  LOP3.LUT R13, R0, R11, RZ, 0xfc, !PT ;  /* 0x0000000b000d7212 */ /* 0x000fca00078efcff */
[----:B------:R-:W-:-:S05]  /*0540*/  IMAD.WIDE R2, R13, 0x2, R4 ;  /* 0x000000020d027825 */ /* 0x000fca00078e0204 */
[----:B------:R1:W2:Y:S02]  /*0550*/  @!P2 LDG.E.EF.U16 R9, desc[UR6][R2.64] ;  /* 0x000000060209a981 */ /* 0x0002a4000c0e1500 */
[----:B-1----:R-:W-:Y:S01]  /*0560*/  IMAD.MOV.U32 R2, RZ, RZ, R14 ;  /* 0x000000ffff027224 */ /* 0x002fe200078e000e */
[----:B------:R-:W-:-:S05]  /*0570*/  MOV R3, R15 ;  /* 0x0000000f00037202 */ /* 0x000fca0000000f00 */
[----:B------:R-:W3:Y:S01]  /*0580*/  LDG.E.EL.U16 R8, desc[UR6][R2.64] ;  /* 0x0000000602087981 */ /* 0x000ee2000c2e1500 */
[----:B------:R-:W-:Y:S01]  /*0590*/  IMAD.X R10, RZ, RZ, R10, P1 ;  /* 0x000000ffff0a7224 */ /* 0x000fe200008e060a */
[----:B------:R-:W-:Y:S02]  /*05a0*/  ISETP.GE.U32.AND P1, PT, R11, 0xff8, PT ;  /* 0x00000ff80b00780c */ /* 0x000fe40003f26070 */
[----:B------:R-:W-:Y:S02]  /*05b0*/  IADD3 R14, P3, R14, 0x10, RZ ;  /* 0x000000100e0e7810 */ /* 0x000fe40007f7e0ff */
[----:B------:R-:W-:Y:S02]  /*05c0*/  ISETP.GE.U32.AND.EX P1, PT, R10, RZ, PT, P1 ;  /* 0x000000ff0a00720c */ /* 0x000fe40003f26110 */
[----:B------:R-:W-:Y:S01]  /*05d0*/  IADD3.X R15, RZ, R15, RZ, P3, !PT ;  /* 0x0000000fff0f7210 */ /* 0x000fe20001ffe4ff */
[----:B--2---:R-:W-:-:S05]  /*05e0*/  HADD2.F32 R9, -RZ, R9.H0_H0 ;  /* 0x20000009ff097230 */ /* 0x004fca0000004100 */
[----:B------:R-:W-:Y:S01]  /*05f0*/  FMUL R9, R12, R9 ;  /* 0x000000090c097220 */ /* 0x000fe20000400000 */
[----:B---3--:R-:W-:-:S05]  /*0600*/  HADD2.F32 R8, -RZ, R8.H0_H0 ;  /* 0x20000008ff087230 */ /* 0x008fca0000004100 */
[----:B------:R-:W-:-:S05]  /*0610*/  FMUL R9, R8, R9 ;  /* 0x0000000908097220 */ /* 0x000fca0000400000 */
[----:B------:R-:W-:Y:S01]  /*0620*/  F2FP.F16.F32.PACK_AB R3, RZ, R9 ;  /* 0x00000009ff03723e */ /* 0x000fe200000000ff */
[----:B------:R-:W-:-:S05]  /*0630*/  IMAD.WIDE R8, R13, 0x2, R6 ;  /* 0x000000020d087825 */ /* 0x000fca00078e0206 */
[----:B------:R1:W-:Y:S01]  /*0640*/  @P0 STG.E.U16 desc[UR6][R8.64], R3 ;  /* 0x0000000308000986 */ /* 0x0003e2000c101506 */
[----:B------:R-:W-:Y:S05]  /*0650*/  @!P1 BRA `(.L_x_4) ;  /* 0xfffffffc00ac9947 */ /* 0x000fea000383ffff */
[----:B------:R-:W-:Y:S05]  /*0660*/  EXIT ;  /* 0x000000000000794d */ /* 0x000fea0003800000 */
.L_x_5:
[----:B------:R-:W-:-:S00]  /*0670*/  BRA `(.L_x_5) ;  /* 0xfffffffc00fc7947 */ /* 0x000fc0000383ffff */
[----:B------:R-:W-:-:S00]  /*0680*/  NOP ;  /* 0x0000000000007918 */ /* 0x000fc00000000000 */
[----:B------:R-:W-:-:S00]  /*0690*/  NOP ;  /* 0x0000000000007918 */ /* 0x000fc00000000000 */
[----:B------:R-:W-:-:S00]  /*06a0*/  NOP ;  /* 0x0000000000007918 */ /* 0x000fc00000000000 */
[----:B------:R-:W-:-:S00]  /*06b0*/  NOP ;  /* 0x0000000000007918 */ /* 0x000fc00000000000 */
[----:B------:R-:W-:-:S00]  /*06c0*/  NOP ;  /* 0x0000000000007918 */ /* 0x000fc00000000000 */
[----:B------:R-:W-:-:S00]  /*06d0*/  NOP ;  /* 0x0000000000007918 */ /* 0x000fc00000000000 */
[----:B------:R-:W-:-:S00]  /*06e0*/  NOP ;  /* 0x0000000000007918 */ /* 0x000fc00000000000 */
[----:B------:R-:W-:-:S00]  /*06f0*/  NOP ;  /* 0x0000000000007918 */ /* 0x000fc00000000000 */
.L_x_6:


//--------------------- .nv.global.init           --------------------------
	.section	.nv.global.init,"aw",@progbits
.nv.global.init:
	.type		_$_str,@object
	.size		_$_str,(.L_0 - _$_str)
_$_str:
        /*0000*/ 	.byte	0x5f, 0x5f, 0x43, 0x55, 0x44, 0x41, 0x5f, 0x46, 0x54, 0x5a, 0x00
.L_0:


//--------------------- .nv.shared.triton_red_fused__to_copy_add_mean_mul_pow_rsqrt_9 --------------------------
	.section	.nv.shared.triton_red_fused__to_copy_add_mean_mul_pow_rsqrt_9,"aw",@nobits
	.sectionflags	@""
	.align	16
	.zero		1024


//--------------------- .nv.constant0.triton_red_fused__to_copy_add_mean_mul_pow_rsqrt_9 --------------------------
	.section	.nv.constant0.triton_red_fused__to_copy_add_mean_mul_pow_rsqrt_9,"a",@progbits
	.sectionflags	@""
	.align	4
.nv.constant0.triton_red_fused__to_copy_add_mean_mul_pow_rsqrt_9:
	.zero		584
